	.headerflags	@"EF_CUDA_TEXMODE_UNIFIED EF_CUDA_64BIT_ADDRESS EF_CUDA_ACCELERATORS EF_CUDA_SM90 EF_CUDA_VIRTUAL_SM(EF_CUDA_SM90)"
	.elftype	@"ET_EXEC"


//--------------------- .nv.info                  --------------------------
	.section	.nv.info,"",@"SHT_CUDA_INFO"
	.align	4


	//----- nvinfo : EIATTR_REGCOUNT
	.align		4
        /*0000*/ 	.byte	0x04, 0x2f
        /*0002*/ 	.short	(.L_3 - .L_2)
	.align		4
.L_2:
        /*0004*/ 	.word	index@(triton_poi_fused__native_batch_norm_legit_no_training_convolution_relu_7)
        /*0008*/ 	.word	0x0000001a


	//----- nvinfo : EIATTR_MIN_STACK_SIZE
	.align		4
.L_3:
        /*000c*/ 	.byte	0x04, 0x12
        /*000e*/ 	.short	(.L_5 - .L_4)
	.align		4
.L_4:
        /*0010*/ 	.word	index@(triton_poi_fused__native_batch_norm_legit_no_training_convolution_relu_7)
        /*0014*/ 	.word	0x00000000


	//----- nvinfo : EIATTR_FRAME_SIZE
	.align		4
.L_5:
        /*0018*/ 	.byte	0x04, 0x11
        /*001a*/ 	.short	(.L_7 - .L_6)
	.align		4
.L_6:
        /*001c*/ 	.word	index@(triton_poi_fused__native_batch_norm_legit_no_training_convolution_relu_7)
        /*0020*/ 	.word	0x00000000


	//----- nvinfo : EIATTR_MIN_STACK_SIZE
	.align		4
.L_7:
        /*0024*/ 	.byte	0x04, 0x12
        /*0026*/ 	.short	(.L_9 - .L_8)
	.align		4
.L_8:
        /*0028*/ 	.word	index@(triton_poi_fused__native_batch_norm_legit_no_training_convolution_relu_7)
        /*002c*/ 	.word	0x00000000
.L_9:


//--------------------- .nv.info.triton_poi_fused__native_batch_norm_legit_no_training_convolution_relu_7 --------------------------
	.section	.nv.info.triton_poi_fused__native_batch_norm_legit_no_training_convolution_relu_7,"",@"SHT_CUDA_INFO"
	.sectionflags	@""
	.align	4


	//----- nvinfo : EIATTR_CUDA_API_VERSION
	.align		4
        /*0000*/ 	.byte	0x04, 0x37
        /*0002*/ 	.short	(.L_11 - .L_10)
.L_10:
        /*0004*/ 	.word	0x0000007c


	//----- nvinfo : EIATTR_KPARAM_INFO
	.align		4
.L_11:
        /*0008*/ 	.byte	0x04, 0x17
        /*000a*/ 	.short	(.L_13 - .L_12)
.L_12:
        /*000c*/ 	.word	0x00000000
        /*0010*/ 	.short	0x0007
        /*0012*/ 	.short	0x0038
        /*0014*/ 	.byte	0x00, 0xf0, 0x11, 0x00


	//----- nvinfo : EIATTR_KPARAM_INFO
	.align		4
.L_13:
        /*0018*/ 	.byte	0x04, 0x17
        /*001a*/ 	.short	(.L_15 - .L_14)
.L_14:
        /*001c*/ 	.word	0x00000000
        /*0020*/ 	.short	0x0006
        /*0022*/ 	.short	0x0030
        /*0024*/ 	.byte	0x00, 0xf4, 0x21, 0x00


	//----- nvinfo : EIATTR_KPARAM_INFO
	.align		4
.L_15:
        /*0028*/ 	.byte	0x04, 0x17
        /*002a*/ 	.short	(.L_17 - .L_16)
.L_16:
        /*002c*/ 	.word	0x00000000
        /*0030*/ 	.short	0x0005
        /*0032*/ 	.short	0x0028
        /*0034*/ 	.byte	0x00, 0xf4, 0x21, 0x00


	//----- nvinfo : EIATTR_KPARAM_INFO
	.align		4
.L_17:
        /*0038*/ 	.byte	0x04, 0x17
        /*003a*/ 	.short	(.L_19 - .L_18)
.L_18:
        /*003c*/ 	.word	0x00000000
        /*0040*/ 	.short	0x0004
        /*0042*/ 	.short	0x0020
        /*0044*/ 	.byte	0x00, 0xf4, 0x21, 0x00


	//----- nvinfo : EIATTR_KPARAM_INFO
	.align		4
.L_19:
        /*0048*/ 	.byte	0x04, 0x17
        /*004a*/ 	.short	(.L_21 - .L_20)
.L_20:
        /*004c*/ 	.word	0x00000000
        /*0050*/ 	.short	0x0003
        /*0052*/ 	.short	0x0018
        /*0054*/ 	.byte	0x00, 0xf4, 0x21, 0x00


	//----- nvinfo : EIATTR_KPARAM_INFO
	.align		4
.L_21:
        /*0058*/ 	.byte	0x04, 0x17
        /*005a*/ 	.short	(.L_23 - .L_22)
.L_22:
        /*005c*/ 	.word	0x00000000
        /*0060*/ 	.short	0x0002
        /*0062*/ 	.short	0x0010
        /*0064*/ 	.byte	0x00, 0xf4, 0x21, 0x00


	//----- nvinfo : EIATTR_KPARAM_INFO
	.align		4
.L_23:
        /*0068*/ 	.byte	0x04, 0x17
        /*006a*/ 	.short	(.L_25 - .L_24)
.L_24:
        /*006c*/ 	.word	0x00000000
        /*0070*/ 	.short	0x0001
        /*0072*/ 	.short	0x0008
        /*0074*/ 	.byte	0x00, 0xf4, 0x21, 0x00


	//----- nvinfo : EIATTR_KPARAM_INFO
	.align		4
.L_25:
        /*0078*/ 	.byte	0x04, 0x17
        /*007a*/ 	.short	(.L_27 - .L_26)
.L_26:
        /*007c*/ 	.word	0x00000000
        /*0080*/ 	.short	0x0000
        /*0082*/ 	.short	0x0000
        /*0084*/ 	.byte	0x00, 0xf4, 0x21, 0x00


	//----- nvinfo : EIATTR_SPARSE_MMA_MASK
	.align		4
.L_27:
        /*0088*/ 	.byte	0x03, 0x50
        /*008a*/ 	.short	0x0000


	//----- nvinfo : EIATTR_MAXREG_COUNT
	.align		4
        /*008c*/ 	.byte	0x03, 0x1b
        /*008e*/ 	.short	0x00ff


	//----- nvinfo : EIATTR_EXIT_INSTR_OFFSETS
	.align		4
        /*0090*/ 	.byte	0x04, 0x1c
        /*0092*/ 	.short	(.L_29 - .L_28)


	//   ....[0]....
.L_28:
        /*0094*/ 	.word	0x00000510


	//   ....[1]....
        /*0098*/ 	.word	0x00000530


	//----- nvinfo : EIATTR_REQNTID
	.align		4
.L_29:
        /*009c*/ 	.byte	0x04, 0x10
        /*009e*/ 	.short	(.L_31 - .L_30)
.L_30:
        /*00a0*/ 	.word	0x00000080
        /*00a4*/ 	.word	0x00000001
        /*00a8*/ 	.word	0x00000001


	//----- nvinfo : EIATTR_CBANK_PARAM_SIZE
	.align		4
.L_31:
        /*00ac*/ 	.byte	0x03, 0x19
        /*00ae*/ 	.short	0x003c


	//----- nvinfo : EIATTR_PARAM_CBANK
	.align		4
        /*00b0*/ 	.byte	0x04, 0x0a
        /*00b2*/ 	.short	(.L_33 - .L_32)
	.align		4
.L_32:
        /*00b4*/ 	.word	index@(.nv.constant0.triton_poi_fused__native_batch_norm_legit_no_training_convolution_relu_7)
        /*00b8*/ 	.short	0x0210
        /*00ba*/ 	.short	0x003c


	//----- nvinfo : EIATTR_SW_WAR
	.align		4
.L_33:
        /*00bc*/ 	.byte	0x04, 0x36
        /*00be*/ 	.short	(.L_35 - .L_34)
.L_34:
        /*00c0*/ 	.word	0x00000008
.L_35:


//--------------------- .nv.callgraph             --------------------------
	.section	.nv.callgraph,"",@"SHT_CUDA_CALLGRAPH"
	.align	4
	.sectionentsize	8
	.align		4
        /*0000*/ 	.word	0x00000000
	.align		4
        /*0004*/ 	.word	0xffffffff
	.align		4
        /*0008*/ 	.word	0x00000000
	.align		4
        /*000c*/ 	.word	0xfffffffe
	.align		4
        /*0010*/ 	.word	0x00000000
	.align		4
        /*0014*/ 	.word	0xfffffffd
	.align		4
        /*0018*/ 	.word	0x00000000
	.align		4
        /*001c*/ 	.word	0xfffffffc


//--------------------- .nv.constant4             --------------------------
	.section	.nv.constant4,"a",@progbits
	.align	8
	.align		8
.nv.constant4:
        /*0000*/ 	.dword	_$_str
	.align		8
        /*0008*/ 	.dword	_$_str_$_2


//--------------------- .text.triton_poi_fused__native_batch_norm_legit_no_training_convolution_relu_7 --------------------------
	.section	.text.triton_poi_fused__native_batch_norm_legit_no_training_convolution_relu_7,"ax",@progbits
	.align	128
        .global         triton_poi_fused__native_batch_norm_legit_no_training_convolution_relu_7
        .type           triton_poi_fused__native_batch_norm_legit_no_training_convolution_relu_7,@function
        .size           triton_poi_fused__native_batch_norm_legit_no_training_convolution_relu_7,(.L_x_1 - triton_poi_fused__native_batch_norm_legit_no_training_convolution_relu_7)
        .other          triton_poi_fused__native_batch_norm_legit_no_training_convolution_relu_7,@"STO_CUDA_ENTRY STV_DEFAULT"
triton_poi_fused__native_batch_norm_legit_no_training_convolution_relu_7:
.text.triton_poi_fused__native_batch_norm_legit_no_training_convolution_relu_7:
[----:B------:R-:W0:Y:S01]  /*0000*/  LDC R1, c[0x0][0x28] ;  /* 0x00000a00ff017b82 */ /* 0x000e220000000800 */
[----:B------:R-:W1:Y:S01]  /*0010*/  S2R R0, SR_TID.X ;  /* 0x0000000000007919 */ /* 0x000e620000002100 */
[----:B------:R-:W-:Y:S01]  /*0020*/  CS2R R16, SRZ ;  /* 0x0000000000107805 */ /* 0x000fe2000001ff00 */
[----:B------:R-:W-:-:S05]  /*0030*/  ULDC.64 UR4, c[0x0][0x208] ;  /* 0x0000820000047ab9 */ /* 0x000fca0000000a00 */
[----:B------:R-:W2:Y:S01]  /*0040*/  LDC.64 R14, c[0x0][0x218] ;  /* 0x00008600ff0e7b82 */ /* 0x000ea20000000a00 */
[----:B------:R-:W3:Y:S07]  /*0050*/  S2R R5, SR_CTAID.X ;  /* 0x0000000000057919 */ /* 0x000eee0000002500 */
[----:B------:R-:W4:Y:S08]  /*0060*/  LDC.64 R22, c[0x0][0x210] ;  /* 0x00008400ff167b82 */ /* 0x000f300000000a00 */
[----:B------:R-:W5:Y:S08]  /*0070*/  LDC.64 R20, c[0x0][0x220] ;  /* 0x00008800ff147b82 */ /* 0x000f700000000a00 */
[----:B------:R-:W2:Y:S01]  /*0080*/  LDC.64 R8, c[0x0][0x230] ;  /* 0x00008c00ff087b82 */ /* 0x000ea20000000a00 */
[----:B-1----:R-:W-:-:S02]  /*0090*/  SHF.L.U32 R0, R0, 0x1, RZ ;  /* 0x0000000100007819 */ /* 0x002fc400000006ff */
[----:B---3--:R-:W-:Y:S02]  /*00a0*/  SHF.R.S32.HI R3, RZ, 0x17, R5 ;  /* 0x00000017ff037819 */ /* 0x008fe40000011405 */
[----:B------:R-:W-:Y:S02]  /*00b0*/  LOP3.LUT R0, R0, 0xfe, RZ, 0xc0, !PT ;  /* 0x000000fe00007812 */ /* 0x000fe400078ec0ff */
[----:B------:R-:W-:Y:S02]  /*00c0*/  SGXT R3, R3, 0x1 ;  /* 0x000000010303781a */ /* 0x000fe40000000200 */
[----:B------:R-:W-:Y:S02]  /*00d0*/  LEA R0, R5, R0, 0x8 ;  /* 0x0000000005007211 */ /* 0x000fe400078e40ff */
[----:B------:R-:W1:Y:S02]  /*00e0*/  LDC.64 R4, c[0x0][0x228] ;  /* 0x00008a00ff047b82 */ /* 0x000e640000000a00 */
[----:B------:R-:W-:-:S02]  /*00f0*/  LEA.HI R3, R3, R0, RZ, 0x6 ;  /* 0x0000000003037211 */ /* 0x000fc400078f30ff */
[----:B------:R-:W-:Y:S02]  /*0100*/  ISETP.GE.AND P0, PT, R0, 0xc00, PT ;  /* 0x00000c000000780c */ /* 0x000fe40003f06270 */
[----:B------:R-:W-:-:S05]  /*0110*/  SHF.R.S32.HI R3, RZ, 0x6, R3 ;  /* 0x00000006ff037819 */ /* 0x000fca0000011403 */
[----:B------:R-:W-:-:S05]  /*0120*/  IMAD.HI R2, R3, 0x2aaaaaab, RZ ;  /* 0x2aaaaaab03027827 */ /* 0x000fca00078e02ff */
[----:B------:R-:W-:-:S04]  /*0130*/  SHF.R.U32.HI R7, RZ, 0x1, R2 ;  /* 0x00000001ff077819 */ /* 0x000fc80000011602 */
[----:B------:R-:W-:Y:S02]  /*0140*/  LEA.HI R2, R2, R7, RZ, 0x1 ;  /* 0x0000000702027211 */ /* 0x000fe400078f08ff */
[----:B------:R-:W3:Y:S03]  /*0150*/  LDC.64 R6, c[0x0][0x238] ;  /* 0x00008e00ff067b82 */ /* 0x000ee60000000a00 */
[----:B------:R-:W-:-:S04]  /*0160*/  IMAD R19, R2, -0xc, R3 ;  /* 0xfffffff402137824 */ /* 0x000fc800078e0203 */
[----:B-1----:R-:W-:-:S05]  /*0170*/  IMAD.WIDE R4, R19, 0x4, R4 ;  /* 0x0000000413047825 */ /* 0x002fca00078e0204 */
[----:B------:R-:W3:Y:S04]  /*0180*/  @!P0 LDG.E.EL R16, desc[UR4][R4.64] ;  /* 0x0000000404108981 */ /* 0x000ee8000c2e1900 */
[----:B------:R4:W3:Y:S01]  /*0190*/  @!P0 LDG.E.EL R17, desc[UR4][R4.64] ;  /* 0x0000000404118981 */ /* 0x0008e2000c2e1900 */
[----:B------:R-:W-:Y:S02]  /*01a0*/  CS2R R12, SRZ ;  /* 0x00000000000c7805 */ /* 0x000fe4000001ff00 */
[----:B------:R-:W-:Y:S02]  /*01b0*/  CS2R R10, SRZ ;  /* 0x00000000000a7805 */ /* 0x000fe4000001ff00 */
[----:B------:R-:W-:Y:S01]  /*01c0*/  CS2R R2, SRZ ;  /* 0x0000000000027805 */ /* 0x000fe2000001ff00 */
[----:B--2---:R-:W-:-:S05]  /*01d0*/  IMAD.WIDE R14, R19, 0x4, R14 ;  /* 0x00000004130e7825 */ /* 0x004fca00078e020e */
[----:B------:R-:W2:Y:S01]  /*01e0*/  @!P0 LDG.E.EL R13, desc[UR4][R14.64] ;  /* 0x000000040e0d8981 */ /* 0x000ea2000c2e1900 */
[----:B----4-:R-:W-:-:S03]  /*01f0*/  IMAD.WIDE R4, R0, 0x4, R22 ;  /* 0x0000000400047825 */ /* 0x010fc600078e0216 */
[----:B------:R-:W4:Y:S01]  /*0200*/  @!P0 LDG.E.EL R10, desc[UR4][R14.64] ;  /* 0x000000040e0a8981 */ /* 0x000f22000c2e1900 */
[----:B-----5:R-:W-:-:S03]  /*0210*/  IMAD.WIDE R22, R19, 0x4, R20 ;  /* 0x0000000413167825 */ /* 0x020fc600078e0214 */
[----:B------:R-:W2:Y:S01]  /*0220*/  @!P0 LDG.E.64 R2, desc[UR4][R4.64] ;  /* 0x0000000404028981 */ /* 0x000ea2000c1e1b00 */
[C---:B0-----:R-:W-:Y:S01]  /*0230*/  IMAD.WIDE R8, R19.reuse, 0x4, R8 ;  /* 0x0000000413087825 */ /* 0x041fe200078e0208 */
[----:B------:R-:W-:Y:S02]  /*0240*/  CS2R R20, SRZ ;  /* 0x0000000000147805 */ /* 0x000fe4000001ff00 */
[----:B------:R-:W5:Y:S01]  /*0250*/  @!P0 LDG.E.EL R11, desc[UR4][R22.64] ;  /* 0x00000004160b8981 */ /* 0x000f62000c2e1900 */
[----:B---3--:R-:W-:Y:S01]  /*0260*/  IMAD.WIDE R6, R19, 0x4, R6 ;  /* 0x0000000413067825 */ /* 0x008fe200078e0206 */
[----:B------:R-:W-:Y:S02]  /*0270*/  CS2R R18, SRZ ;  /* 0x0000000000127805 */ /* 0x000fe4000001ff00 */
[----:B------:R-:W3:Y:S04]  /*0280*/  @!P0 LDG.E.EL R12, desc[UR4][R22.64] ;  /* 0x00000004160c8981 */ /* 0x000ee8000c2e1900 */
[----:B------:R-:W2:Y:S04]  /*0290*/  @!P0 LDG.E.EL R20, desc[UR4][R8.64] ;  /* 0x0000000408148981 */ /* 0x000ea8000c2e1900 */
[----:B------:R0:W2:Y:S04]  /*02a0*/  @!P0 LDG.E.EL R21, desc[UR4][R8.64] ;  /* 0x0000000408158981 */ /* 0x0000a8000c2e1900 */
[----:B------:R-:W2:Y:S04]  /*02b0*/  @!P0 LDG.E.EL R19, desc[UR4][R6.64] ;  /* 0x0000000406138981 */ /* 0x000ea8000c2e1900 */
[----:B------:R1:W2:Y:S01]  /*02c0*/  @!P0 LDG.E.EL R18, desc[UR4][R6.64] ;  /* 0x0000000406128981 */ /* 0x0002a2000c2e1900 */
[----:B0-----:R-:W-:Y:S01]  /*02d0*/  HFMA2.MMA R8, -RZ, RZ, 1.625, 0 ;  /* 0x3e800000ff087435 */ /* 0x001fe200000001ff */
[----:B-1----:R-:W0:Y:S02]  /*02e0*/  LDC.64 R6, c[0x0][0x240] ;  /* 0x00009000ff067b82 */ /* 0x002e240000000a00 */
[----:B0-----:R-:W-:-:S04]  /*02f0*/  IMAD.WIDE R6, R0, 0x4, R6 ;  /* 0x0000000400067825 */ /* 0x001fc800078e0206 */
[----:B------:R-:W-:Y:S01]  /*0300*/  FADD R16, R16, 9.9999997473787516356e-06 ;  /* 0x3727c5ac10107421 */ /* 0x000fe20000000000 */
[----:B------:R-:W-:-:S03]  /*0310*/  FADD R17, R17, 9.9999997473787516356e-06 ;  /* 0x3727c5ac11117421 */ /* 0x000fc60000000000 */
[----:B------:R-:W0:Y:S08]  /*0320*/  MUFU.SQRT R14, R16 ;  /* 0x00000010000e7308 */ /* 0x000e300000002000 */
[----:B------:R-:W1:Y:S01]  /*0330*/  MUFU.SQRT R15, R17 ;  /* 0x00000011000f7308 */ /* 0x000e620000002000 */
[C---:B0-----:R-:W-:Y:S02]  /*0340*/  FSETP.GT.AND P1, PT, R14.reuse, 8.50705917302346158658e+37, PT ;  /* 0x7e8000000e00780b */ /* 0x041fe40003f24000 */
[----:B------:R-:W-:-:S02]  /*0350*/  FSETP.GEU.AND P3, PT, R14, 1.175494350822287508e-38, PT ;  /* 0x008000000e00780b */ /* 0x000fc40003f6e000 */
[C---:B-1----:R-:W-:Y:S02]  /*0360*/  FSETP.GT.AND P2, PT, R15.reuse, 8.50705917302346158658e+37, PT ;  /* 0x7e8000000f00780b */ /* 0x042fe40003f44000 */
[----:B------:R-:W-:-:S07]  /*0370*/  FSETP.GEU.AND P4, PT, R15, 1.175494350822287508e-38, PT ;  /* 0x008000000f00780b */ /* 0x000fce0003f8e000 */
[----:B------:R-:W-:-:S04]  /*0380*/  @P1 FMUL R14, R14, 0.25 ;  /* 0x3e8000000e0e1820 */ /* 0x000fc80000400000 */
[----:B------:R-:W-:Y:S01]  /*0390*/  @!P3 FMUL R14, R14, 16777216 ;  /* 0x4b8000000e0eb820 */ /* 0x000fe20000400000 */
[----:B------:R-:W-:-:S04]  /*03a0*/  @P2 FMUL R15, R15, 0.25 ;  /* 0x3e8000000f0f2820 */ /* 0x000fc80000400000 */
[----:B------:R-:W-:Y:S01]  /*03b0*/  @!P4 FMUL R15, R15, 16777216 ;  /* 0x4b8000000f0fc820 */ /* 0x000fe20000400000 */
[----:B------:R-:W0:Y:S01]  /*03c0*/  MUFU.RCP R14, R14 ;  /* 0x0000000e000e7308 */ /* 0x000e220000001000 */
[----:B------:R-:W-:-:S07]  /*03d0*/  FSEL R9, R8, 1, P1 ;  /* 0x3f80000008097808 */ /* 0x000fce0000800000 */
[----:B------:R-:W1:Y:S01]  /*03e0*/  MUFU.RCP R15, R15 ;  /* 0x0000000f000f7308 */ /* 0x000e620000001000 */
[----:B------:R-:W-:Y:S01]  /*03f0*/  FSEL R8, R8, 1, P2 ;  /* 0x3f80000008087808 */ /* 0x000fe20001000000 */
[----:B------:R-:W-:Y:S01]  /*0400*/  @!P3 FMUL R9, R9, 16777216 ;  /* 0x4b8000000909b820 */ /* 0x000fe20000400000 */
[----:B--2---:R-:W-:Y:S01]  /*0410*/  FADD R2, R13, R2 ;  /* 0x000000020d027221 */ /* 0x004fe20000000000 */
[----:B----4-:R-:W-:Y:S02]  /*0420*/  FADD R3, R10, R3 ;  /* 0x000000030a037221 */ /* 0x010fe40000000000 */
[----:B------:R-:W-:Y:S01]  /*0430*/  @!P4 FMUL R8, R8, 16777216 ;  /* 0x4b8000000808c820 */ /* 0x000fe20000400000 */
[----:B0-----:R-:W-:Y:S01]  /*0440*/  FMUL R14, R14, R9 ;  /* 0x000000090e0e7220 */ /* 0x001fe20000400000 */
[----:B-----5:R-:W-:Y:S01]  /*0450*/  FADD R11, R2, -R11 ;  /* 0x8000000b020b7221 */ /* 0x020fe20000000000 */
[----:B---3--:R-:W-:Y:S01]  /*0460*/  FADD R12, R3, -R12 ;  /* 0x8000000c030c7221 */ /* 0x008fe20000000000 */
[----:B-1----:R-:W-:-:S02]  /*0470*/  FMUL R9, R15, R8 ;  /* 0x000000080f097220 */ /* 0x002fc40000400000 */
[----:B------:R-:W-:Y:S02]  /*0480*/  FMUL R14, R11, R14 ;  /* 0x0000000e0b0e7220 */ /* 0x000fe40000400000 */
[----:B------:R-:W-:Y:S02]  /*0490*/  FMUL R9, R12, R9 ;  /* 0x000000090c097220 */ /* 0x000fe40000400000 */
[----:B------:R-:W-:Y:S02]  /*04a0*/  FFMA R14, R14, R20, R19 ;  /* 0x000000140e0e7223 */ /* 0x000fe40000000013 */
[----:B------:R-:W-:Y:S01]  /*04b0*/  FFMA R9, R9, R21, R18 ;  /* 0x0000001509097223 */ /* 0x000fe20000000012 */
[----:B------:R0:W-:Y:S02]  /*04c0*/  @!P0 STG.E.64 desc[UR4][R4.64], R2 ;  /* 0x0000000204008986 */ /* 0x0001e4000c101b04 */
[----:B------:R-:W-:Y:S02]  /*04d0*/  FSETP.GEU.AND P1, PT, R14, RZ, PT ;  /* 0x000000ff0e00720b */ /* 0x000fe40003f2e000 */
[----:B------:R-:W-:-:S02]  /*04e0*/  FSETP.GEU.AND P2, PT, R9, RZ, PT ;  /* 0x000000ff0900720b */ /* 0x000fc40003f4e000 */
[----:B------:R-:W-:Y:S02]  /*04f0*/  FSEL R8, R14, RZ, P1 ;  /* 0x000000ff0e087208 */ /* 0x000fe40000800000 */
[----:B------:R-:W-:Y:S01]  /*0500*/  FSEL R9, R9, RZ, P2 ;  /* 0x000000ff09097208 */ /* 0x000fe20001000000 */
[----:B0-----:R-:W-:Y:S08]  /*0510*/  @P0 EXIT ;  /* 0x000000000000094d */ /* 0x001ff00003800000 */
[----:B------:R-:W-:Y:S01]  /*0520*/  STG.E.64 desc[UR4][R6.64], R8 ;  /* 0x0000000806007986 */ /* 0x000fe2000c101b04 */
[----:B------:R-:W-:Y:S05]  /*0530*/  EXIT ;  /* 0x000000000000794d */ /* 0x000fea0003800000 */
.L_x_0:
[----:B------:R-:W-:-:S00]  /*0540*/  BRA `(.L_x_0) ;  /* 0xfffffffc00fc7947 */ /* 0x000fc0000383ffff */
[----:B------:R-:W-:-:S00]  /*0550*/  NOP ;  /* 0x0000000000007918 */ /* 0x000fc00000000000 */
        /* <DEDUP_REMOVED lines=10> */
.L_x_1:


//--------------------- .nv.global.init           --------------------------
	.section	.nv.global.init,"aw",@progbits
.nv.global.init:
	.type		_$_str,@object
	.size		_$_str,(_$_str_$_2 - _$_str)
_$_str:
        /*0000*/ 	.byte	0x5f, 0x5f, 0x43, 0x55, 0x44, 0x41, 0x5f, 0x46, 0x54, 0x5a, 0x00
	.type		_$_str_$_2,@object
	.size		_$_str_$_2,(.L_1 - _$_str_$_2)
_$_str_$_2:
        /*000b*/ 	.byte	0x5f, 0x5f, 0x43, 0x55, 0x44, 0x41, 0x5f, 0x50, 0x52, 0x45, 0x43, 0x5f, 0x53, 0x51, 0x52, 0x54
        /*001b*/ 	.byte	0x00
.L_1:


//--------------------- .nv.constant0.triton_poi_fused__native_batch_norm_legit_no_training_convolution_relu_7 --------------------------
	.section	.nv.constant0.triton_poi_fused__native_batch_norm_legit_no_training_convolution_relu_7,"a",@progbits
	.sectionflags	@""
	.align	4
.nv.constant0.triton_poi_fused__native_batch_norm_legit_no_training_convolution_relu_7:
	.zero		588
